//
// Generated by NVIDIA NVVM Compiler
//
// Compiler Build ID: CL-36424714
// Cuda compilation tools, release 13.0, V13.0.88
// Based on NVVM 20.0.0
//

.version 9.0
.target sm_100
.address_size 64

	// .globl	_Z21calculateOuterSumsNewPfS_i

.visible .entry _Z21calculateOuterSumsNewPfS_i(
	.param .u64 .ptr .align 1 _Z21calculateOuterSumsNewPfS_i_param_0,
	.param .u64 .ptr .align 1 _Z21calculateOuterSumsNewPfS_i_param_1,
	.param .u32 _Z21calculateOuterSumsNewPfS_i_param_2
)
{
	.reg .pred 	%p<2>;
	.reg .b32 	%r<7>;
	.reg .b32 	%f<41>;
	.reg .b64 	%rd<9>;

	ld.param.u64 	%rd1, [_Z21calculateOuterSumsNewPfS_i_param_0];
	ld.param.u64 	%rd2, [_Z21calculateOuterSumsNewPfS_i_param_1];
	ld.param.u32 	%r2, [_Z21calculateOuterSumsNewPfS_i_param_2];
	mov.u32 	%r3, %ntid.x;
	mov.u32 	%r4, %ctaid.x;
	mov.u32 	%r5, %tid.x;
	mad.lo.s32 	%r1, %r3, %r4, %r5;
	setp.ge.s32 	%p1, %r1, %r2;
	@%p1 bra 	$L__BB0_2;
	cvta.to.global.u64 	%rd3, %rd2;
	cvta.to.global.u64 	%rd4, %rd1;
	shl.b32 	%r6, %r1, 1;
	mul.wide.s32 	%rd5, %r6, 4;
	add.s64 	%rd6, %rd4, %rd5;
	ld.global.f32 	%f1, [%rd6];
	ld.global.f32 	%f2, [%rd6+4];
	mul.f32 	%f3, %f2, %f2;
	fma.rn.f32 	%f4, %f1, %f1, %f3;
	add.f32 	%f5, %f4, 0f00000000;
	ld.global.f32 	%f6, [%rd6+512];
	ld.global.f32 	%f7, [%rd6+516];
	mul.f32 	%f8, %f7, %f7;
	fma.rn.f32 	%f9, %f6, %f6, %f8;
	add.f32 	%f10, %f5, %f9;
	ld.global.f32 	%f11, [%rd6+1024];
	ld.global.f32 	%f12, [%rd6+1028];
	mul.f32 	%f13, %f12, %f12;
	fma.rn.f32 	%f14, %f11, %f11, %f13;
	add.f32 	%f15, %f10, %f14;
	ld.global.f32 	%f16, [%rd6+1536];
	ld.global.f32 	%f17, [%rd6+1540];
	mul.f32 	%f18, %f17, %f17;
	fma.rn.f32 	%f19, %f16, %f16, %f18;
	add.f32 	%f20, %f15, %f19;
	ld.global.f32 	%f21, [%rd6+2048];
	ld.global.f32 	%f22, [%rd6+2052];
	mul.f32 	%f23, %f22, %f22;
	fma.rn.f32 	%f24, %f21, %f21, %f23;
	add.f32 	%f25, %f20, %f24;
	ld.global.f32 	%f26, [%rd6+2560];
	ld.global.f32 	%f27, [%rd6+2564];
	mul.f32 	%f28, %f27, %f27;
	fma.rn.f32 	%f29, %f26, %f26, %f28;
	add.f32 	%f30, %f25, %f29;
	ld.global.f32 	%f31, [%rd6+3072];
	ld.global.f32 	%f32, [%rd6+3076];
	mul.f32 	%f33, %f32, %f32;
	fma.rn.f32 	%f34, %f31, %f31, %f33;
	add.f32 	%f35, %f30, %f34;
	ld.global.f32 	%f36, [%rd6+3584];
	ld.global.f32 	%f37, [%rd6+3588];
	mul.f32 	%f38, %f37, %f37;
	fma.rn.f32 	%f39, %f36, %f36, %f38;
	add.f32 	%f40, %f35, %f39;
	mul.wide.s32 	%rd7, %r1, 4;
	add.s64 	%rd8, %rd3, %rd7;
	st.global.f32 	[%rd8], %f40;
$L__BB0_2:
	ret;

}


// ===== COMPILED SASS (sm_100) =====

	.target	sm_100

	.elftype	@"ET_EXEC"


//--------------------- .note.nv.tkinfo           --------------------------
	.section	.note.nv.tkinfo,"",@"SHT_NOTE"
	.sectionflags	@"SHF_NOTE_NV_TKINFO"
	.tkinfo
        /*0018*/ 	.word	0x00000002
        /*0030*/ 	.string	""
        /*0030*/ 	.string	"ptxas"
        /*0030*/ 	.string	"Cuda compilation tools, release 13.0, V13.0.88"
        /*0030*/ 	.string	"Build cuda_13.0.r13.0/compiler.36424714_0"
        /*0030*/ 	.string	"-arch sm_100 -m 64 "



//--------------------- .note.nv.cuinfo           --------------------------
	.section	.note.nv.cuinfo,"",@"SHT_NOTE"
	.sectionflags	@"SHF_NOTE_NV_CUINFO"
        /*0018*/ 	.short	0x0002
        /*001a*/ 	.short	0x0064
        /*001c*/ 	.short	0x0082
	.zero		2


//--------------------- .nv.info                  --------------------------
	.section	.nv.info,"",@"SHT_CUDA_INFO"
	.align	4


	//----- nvinfo : EIATTR_REGCOUNT
	.align		4
        /*0000*/ 	.byte	0x04, 0x2f
        /*0002*/ 	.short	(.L_1 - .L_0)
	.align		4
.L_0:
        /*0004*/ 	.word	index@(_Z21calculateOuterSumsNewPfS_i)
        /*0008*/ 	.word	0x00000016


	//----- nvinfo : EIATTR_FRAME_SIZE
	.align		4
.L_1:
        /*000c*/ 	.byte	0x04, 0x11
        /*000e*/ 	.short	(.L_3 - .L_2)
	.align		4
.L_2:
        /*0010*/ 	.word	index@(_Z21calculateOuterSumsNewPfS_i)
        /*0014*/ 	.word	0x00000000


	//----- nvinfo : EIATTR_MIN_STACK_SIZE
	.align		4
.L_3:
        /*0018*/ 	.byte	0x04, 0x12
        /*001a*/ 	.short	(.L_5 - .L_4)
	.align		4
.L_4:
        /*001c*/ 	.word	index@(_Z21calculateOuterSumsNewPfS_i)
        /*0020*/ 	.word	0x00000000
.L_5:


//--------------------- .nv.compat                --------------------------
	.section	.nv.compat,"",@"SHT_CUDA_COMPAT_INFO"
	.align	4
        /*0000*/ 	.byte	0x02, 0x09, 0x00, 0x00, 0x02, 0x02, 0x01, 0x00, 0x02, 0x05, 0x05, 0x00, 0x03, 0x07, 0x01, 0x01
        /*0010*/ 	.byte	0x02, 0x03, 0x00, 0x00, 0x02, 0x06, 0x01, 0x00, 0x04, 0x0b, 0x08, 0x00, 0x09, 0x00, 0x00, 0x00
        /*0020*/ 	.byte	0x00, 0x00, 0x00, 0x00


//--------------------- .nv.info._Z21calculateOuterSumsNewPfS_i --------------------------
	.section	.nv.info._Z21calculateOuterSumsNewPfS_i,"",@"SHT_CUDA_INFO"
	.sectionflags	@""
	.align	4


	//----- nvinfo : EIATTR_CUDA_API_VERSION
	.align		4
        /*0000*/ 	.byte	0x04, 0x37
        /*0002*/ 	.short	(.L_7 - .L_6)
.L_6:
        /*0004*/ 	.word	0x00000082


	//----- nvinfo : EIATTR_KPARAM_INFO
	.align		4
.L_7:
        /*0008*/ 	.byte	0x04, 0x17
        /*000a*/ 	.short	(.L_9 - .L_8)
.L_8:
        /*000c*/ 	.word	0x00000000
        /*0010*/ 	.short	0x0002
        /*0012*/ 	.short	0x0010
        /*0014*/ 	.byte	0x00, 0xf0, 0x11, 0x00


	//----- nvinfo : EIATTR_KPARAM_INFO
	.align		4
.L_9:
        /*0018*/ 	.byte	0x04, 0x17
        /*001a*/ 	.short	(.L_11 - .L_10)
.L_10:
        /*001c*/ 	.word	0x00000000
        /*0020*/ 	.short	0x0001
        /*0022*/ 	.short	0x0008
        /*0024*/ 	.byte	0x00, 0xf5, 0x21, 0x00


	//----- nvinfo : EIATTR_KPARAM_INFO
	.align		4
.L_11:
        /*0028*/ 	.byte	0x04, 0x17
        /*002a*/ 	.short	(.L_13 - .L_12)
.L_12:
        /*002c*/ 	.word	0x00000000
        /*0030*/ 	.short	0x0000
        /*0032*/ 	.short	0x0000
        /*0034*/ 	.byte	0x00, 0xf5, 0x21, 0x00


	//----- nvinfo : EIATTR_SPARSE_MMA_MASK
	.align		4
.L_13:
        /*0038*/ 	.byte	0x03, 0x50
        /*003a*/ 	.short	0x0000


	//----- nvinfo : EIATTR_MAXREG_COUNT
	.align		4
        /*003c*/ 	.byte	0x03, 0x1b
        /*003e*/ 	.short	0x00ff


	//----- nvinfo : EIATTR_MERCURY_ISA_VERSION
	.align		4
        /*0040*/ 	.byte	0x03, 0x5f
        /*0042*/ 	.short	0x0101


	//----- nvinfo : EIATTR_VRC_CTA_INIT_COUNT
	.align		4
        /*0044*/ 	.byte	0x02, 0x4a
	.zero		1
	.zero		1


	//----- nvinfo : EIATTR_EXIT_INSTR_OFFSETS
	.align		4
        /*0048*/ 	.byte	0x04, 0x1c
        /*004a*/ 	.short	(.L_15 - .L_14)


	//   ....[0]....
.L_14:
        /*004c*/ 	.word	0x00000070


	//   ....[1]....
        /*0050*/ 	.word	0x00000370


	//----- nvinfo : EIATTR_CBANK_PARAM_SIZE
	.align		4
.L_15:
        /*0054*/ 	.byte	0x03, 0x19
        /*0056*/ 	.short	0x0014


	//----- nvinfo : EIATTR_PARAM_CBANK
	.align		4
        /*0058*/ 	.byte	0x04, 0x0a
        /*005a*/ 	.short	(.L_17 - .L_16)
	.align		4
.L_16:
        /*005c*/ 	.word	index@(.nv.constant0._Z21calculateOuterSumsNewPfS_i)
        /*0060*/ 	.short	0x0380
        /*0062*/ 	.short	0x0014


	//----- nvinfo : EIATTR_SW_WAR
	.align		4
.L_17:
        /*0064*/ 	.byte	0x04, 0x36
        /*0066*/ 	.short	(.L_19 - .L_18)
.L_18:
        /*0068*/ 	.word	0x00000008
.L_19:


//--------------------- .nv.callgraph             --------------------------
	.section	.nv.callgraph,"",@"SHT_CUDA_CALLGRAPH"
	.align	4
	.sectionentsize	8
	.align		4
        /*0000*/ 	.word	0x00000000
	.align		4
        /*0004*/ 	.word	0xffffffff
	.align		4
        /*0008*/ 	.word	0x00000000
	.align		4
        /*000c*/ 	.word	0xfffffffe
	.align		4
        /*0010*/ 	.word	0x00000000
	.align		4
        /*0014*/ 	.word	0xfffffffd
	.align		4
        /*0018*/ 	.word	0x00000000
	.align		4
        /*001c*/ 	.word	0xfffffffc


//--------------------- .text._Z21calculateOuterSumsNewPfS_i --------------------------
	.section	.text._Z21calculateOuterSumsNewPfS_i,"ax",@progbits
	.align	128
        .global         _Z21calculateOuterSumsNewPfS_i
        .type           _Z21calculateOuterSumsNewPfS_i,@function
        .size           _Z21calculateOuterSumsNewPfS_i,(.L_x_1 - _Z21calculateOuterSumsNewPfS_i)
        .other          _Z21calculateOuterSumsNewPfS_i,@"STO_CUDA_ENTRY STV_DEFAULT"
_Z21calculateOuterSumsNewPfS_i:
.text._Z21calculateOuterSumsNewPfS_i:
[----:B------:R-:W-:Y:S01]  /*0000*/  LDC R1, c[0x0][0x37c] ;  /* 0x0000df00ff017b82 */ /* 0x000fe20000000800 */
[----:B------:R-:W0:Y:S01]  /*0010*/  S2R R0, SR_CTAID.X ;  /* 0x0000000000007919 */ /* 0x000e220000002500 */
[----:B------:R-:W0:Y:S01]  /*0020*/  LDCU UR4, c[0x0][0x360] ;  /* 0x00006c00ff0477ac */ /* 0x000e220008000800 */
[----:B------:R-:W0:Y:S01]  /*0030*/  S2R R3, SR_TID.X ;  /* 0x0000000000037919 */ /* 0x000e220000002100 */
[----:B------:R-:W1:Y:S01]  /*0040*/  LDCU UR5, c[0x0][0x390] ;  /* 0x00007200ff0577ac */ /* 0x000e620008000800 */
[----:B0-----:R-:W-:-:S05]  /*0050*/  IMAD R0, R0, UR4, R3 ;  /* 0x0000000400007c24 */ /* 0x001fca000f8e0203 */
[----:B-1----:R-:W-:-:S13]  /*0060*/  ISETP.GE.AND P0, PT, R0, UR5, PT ;  /* 0x0000000500007c0c */ /* 0x002fda000bf06270 */
[----:B------:R-:W-:Y:S05]  /*0070*/  @P0 EXIT ;  /* 0x000000000000094d */ /* 0x000fea0003800000 */
[----:B------:R-:W0:Y:S01]  /*0080*/  LDC.64 R2, c[0x0][0x380] ;  /* 0x0000e000ff027b82 */ /* 0x000e220000000a00 */
[----:B------:R-:W1:Y:S01]  /*0090*/  LDCU.64 UR4, c[0x0][0x358] ;  /* 0x00006b00ff0477ac */ /* 0x000e620008000a00 */
[----:B------:R-:W-:-:S05]  /*00a0*/  SHF.L.U32 R5, R0, 0x1, RZ ;  /* 0x0000000100057819 */ /* 0x000fca00000006ff */
[----:B0-----:R-:W-:-:S05]  /*00b0*/  IMAD.WIDE R2, R5, 0x4, R2 ;  /* 0x0000000405027825 */ /* 0x001fca00078e0202 */
[----:B-1----:R-:W2:Y:S04]  /*00c0*/  LDG.E R14, desc[UR4][R2.64+0x4] ;  /* 0x00000404020e7981 */ /* 0x002ea8000c1e1900 */
[----:B------:R-:W3:Y:S04]  /*00d0*/  LDG.E R16, desc[UR4][R2.64+0x204] ;  /* 0x0002040402107981 */ /* 0x000ee8000c1e1900 */
[----:B------:R-:W4:Y:S04]  /*00e0*/  LDG.E R13, desc[UR4][R2.64] ;  /* 0x00000004020d7981 */ /* 0x000f28000c1e1900 */
[----:B------:R-:W5:Y:S04]  /*00f0*/  LDG.E R15, desc[UR4][R2.64+0x200] ;  /* 0x00020004020f7981 */ /* 0x000f68000c1e1900 */
        /* <DEDUP_REMOVED lines=11> */
[----:B------:R0:W5:Y:S02]  /*01b0*/  LDG.E R12, desc[UR4][R2.64+0xe00] ;  /* 0x000e0004020c7981 */ /* 0x000164000c1e1900 */
[----:B0-----:R-:W0:Y:S02]  /*01c0*/  LDC.64 R2, c[0x0][0x388] ;  /* 0x0000e200ff027b82 */ /* 0x001e240000000a00 */
[----:B0-----:R-:W-:-:S04]  /*01d0*/  IMAD.WIDE R2, R0, 0x4, R2 ;  /* 0x0000000400027825 */ /* 0x001fc800078e0202 */
[----:B--2---:R-:W-:Y:S01]  /*01e0*/  FMUL R14, R14, R14 ;  /* 0x0000000e0e0e7220 */ /* 0x004fe20000400000 */
[----:B---3--:R-:W-:-:S03]  /*01f0*/  FMUL R16, R16, R16 ;  /* 0x0000001010107220 */ /* 0x008fc60000400000 */
[----:B----4-:R-:W-:Y:S01]  /*0200*/  FFMA R14, R13, R13, R14 ;  /* 0x0000000d0d0e7223 */ /* 0x010fe2000000000e */
[----:B-----5:R-:W-:-:S03]  /*0210*/  FFMA R15, R15, R15, R16 ;  /* 0x0000000f0f0f7223 */ /* 0x020fc60000000010 */
[----:B------:R-:W-:Y:S01]  /*0220*/  FADD R14, RZ, R14 ;  /* 0x0000000eff0e7221 */ /* 0x000fe20000000000 */
[----:B------:R-:W-:-:S03]  /*0230*/  FMUL R18, R18, R18 ;  /* 0x0000001212127220 */ /* 0x000fc60000400000 */
[----:B------:R-:W-:Y:S01]  /*0240*/  FADD R14, R14, R15 ;  /* 0x0000000f0e0e7221 */ /* 0x000fe20000000000 */
[----:B------:R-:W-:Y:S01]  /*0250*/  FFMA R17, R17, R17, R18 ;  /* 0x0000001111117223 */ /* 0x000fe20000000012 */
        /* <DEDUP_REMOVED lines=11> */
[----:B------:R-:W-:Y:S01]  /*0310*/  FMUL R7, R10, R10 ;  /* 0x0000000a0a077220 */ /* 0x000fe20000400000 */
[----:B------:R-:W-:-:S03]  /*0320*/  FFMA R4, R11, R11, R4 ;  /* 0x0000000b0b047223 */ /* 0x000fc60000000004 */
[----:B------:R-:W-:Y:S01]  /*0330*/  FFMA R7, R12, R12, R7 ;  /* 0x0000000c0c077223 */ /* 0x000fe20000000007 */
[----:B------:R-:W-:-:S04]  /*0340*/  FADD R4, R5, R4 ;  /* 0x0000000405047221 */ /* 0x000fc80000000000 */
[----:B------:R-:W-:-:S05]  /*0350*/  FADD R7, R4, R7 ;  /* 0x0000000704077221 */ /* 0x000fca0000000000 */
[----:B------:R-:W-:Y:S01]  /*0360*/  STG.E desc[UR4][R2.64], R7 ;  /* 0x0000000702007986 */ /* 0x000fe2000c101904 */
[----:B------:R-:W-:Y:S05]  /*0370*/  EXIT ;  /* 0x000000000000794d */ /* 0x000fea0003800000 */
.L_x_0:
[----:B------:R-:W-:-:S00]  /*0380*/  BRA `(.L_x_0) ;  /* 0xfffffffc00fc7947 */ /* 0x000fc0000383ffff */
[----:B------:R-:W-:-:S00]  /*0390*/  NOP ;  /* 0x0000000000007918 */ /* 0x000fc00000000000 */
        /* <DEDUP_REMOVED lines=14> */
.L_x_1:


//--------------------- .nv.shared.reserved.0     --------------------------
	.section	.nv.shared.reserved.0,"aw",@nobits
	.weak		__nv_reservedSMEM_offset_0_alias
	.size		__nv_reservedSMEM_offset_0_alias, 0, 64
	.other		__nv_reservedSMEM_offset_0_alias,@"STO_CUDA_RESERVED_SHARED STV_DEFAULT"
__nv_reservedSMEM_offset_0_alias:
	.zero		0
	.zero		64


//--------------------- .nv.constant0._Z21calculateOuterSumsNewPfS_i --------------------------
	.section	.nv.constant0._Z21calculateOuterSumsNewPfS_i,"a",@progbits
	.sectionflags	@""
	.align	4
.nv.constant0._Z21calculateOuterSumsNewPfS_i:
	.zero		916


//--------------------- SYMBOLS --------------------------

	.type		.nv.reservedSmem.offset0,@object
	.size		.nv.reservedSmem.offset0,0x4
